//
// Generated by NVIDIA NVVM Compiler
//
// Compiler Build ID: CL-36424714
// Cuda compilation tools, release 13.0, V13.0.88
// Based on NVVM 20.0.0
//

.version 9.0
.target sm_100
.address_size 64

	// .globl	_Z27firstAddGlobalLoadReductionPiS_i
.extern .shared .align 16 .b8 subArr[];

.visible .entry _Z27firstAddGlobalLoadReductionPiS_i(
	.param .u64 .ptr .align 1 _Z27firstAddGlobalLoadReductionPiS_i_param_0,
	.param .u64 .ptr .align 1 _Z27firstAddGlobalLoadReductionPiS_i_param_1,
	.param .u32 _Z27firstAddGlobalLoadReductionPiS_i_param_2
)
{
	.reg .pred 	%p<7>;
	.reg .b32 	%r<31>;
	.reg .b64 	%rd<9>;

	ld.param.u64 	%rd3, [_Z27firstAddGlobalLoadReductionPiS_i_param_0];
	ld.param.u64 	%rd2, [_Z27firstAddGlobalLoadReductionPiS_i_param_1];
	ld.param.u32 	%r12, [_Z27firstAddGlobalLoadReductionPiS_i_param_2];
	cvta.to.global.u64 	%rd1, %rd3;
	mov.u32 	%r1, %tid.x;
	mov.u32 	%r14, %ctaid.x;
	mov.u32 	%r30, %ntid.x;
	mul.lo.s32 	%r15, %r30, %r14;
	shl.b32 	%r16, %r15, 1;
	add.s32 	%r3, %r16, %r1;
	setp.ge.s32 	%p1, %r3, %r12;
	mov.b32 	%r28, 0;
	@%p1 bra 	$L__BB0_2;
	mul.wide.s32 	%rd4, %r3, 4;
	add.s64 	%rd5, %rd1, %rd4;
	ld.global.u32 	%r28, [%rd5];
$L__BB0_2:
	add.s32 	%r6, %r3, %r30;
	setp.ge.u32 	%p2, %r6, %r12;
	mov.b32 	%r29, 0;
	@%p2 bra 	$L__BB0_4;
	mul.wide.u32 	%rd6, %r6, 4;
	add.s64 	%rd7, %rd1, %rd6;
	ld.global.u32 	%r29, [%rd7];
$L__BB0_4:
	add.s32 	%r18, %r29, %r28;
	shl.b32 	%r19, %r1, 2;
	mov.u32 	%r20, subArr;
	add.s32 	%r9, %r20, %r19;
	st.shared.u32 	[%r9], %r18;
	bar.sync 	0;
	setp.lt.u32 	%p3, %r30, 2;
	@%p3 bra 	$L__BB0_8;
$L__BB0_5:
	shr.u32 	%r11, %r30, 1;
	setp.ge.u32 	%p4, %r1, %r11;
	@%p4 bra 	$L__BB0_7;
	shl.b32 	%r21, %r11, 2;
	add.s32 	%r22, %r9, %r21;
	ld.shared.u32 	%r23, [%r22];
	ld.shared.u32 	%r24, [%r9];
	add.s32 	%r25, %r24, %r23;
	st.shared.u32 	[%r9], %r25;
$L__BB0_7:
	bar.sync 	0;
	setp.gt.u32 	%p5, %r30, 3;
	mov.u32 	%r30, %r11;
	@%p5 bra 	$L__BB0_5;
$L__BB0_8:
	setp.ne.s32 	%p6, %r1, 0;
	@%p6 bra 	$L__BB0_10;
	ld.shared.u32 	%r26, [subArr];
	cvta.to.global.u64 	%rd8, %rd2;
	atom.global.add.u32 	%r27, [%rd8], %r26;
$L__BB0_10:
	ret;

}


// ===== COMPILED SASS (sm_100) =====

	.target	sm_100

	.elftype	@"ET_EXEC"


//--------------------- .note.nv.tkinfo           --------------------------
	.section	.note.nv.tkinfo,"",@"SHT_NOTE"
	.sectionflags	@"SHF_NOTE_NV_TKINFO"
	.tkinfo
        /*0018*/ 	.word	0x00000002
        /*0030*/ 	.string	""
        /*0030*/ 	.string	"ptxas"
        /*0030*/ 	.string	"Cuda compilation tools, release 13.0, V13.0.88"
        /*0030*/ 	.string	"Build cuda_13.0.r13.0/compiler.36424714_0"
        /*0030*/ 	.string	"-arch sm_100 -m 64 "



//--------------------- .note.nv.cuinfo           --------------------------
	.section	.note.nv.cuinfo,"",@"SHT_NOTE"
	.sectionflags	@"SHF_NOTE_NV_CUINFO"
        /*0018*/ 	.short	0x0002
        /*001a*/ 	.short	0x0064
        /*001c*/ 	.short	0x0082
	.zero		2


//--------------------- .nv.info                  --------------------------
	.section	.nv.info,"",@"SHT_CUDA_INFO"
	.align	4


	//----- nvinfo : EIATTR_REGCOUNT
	.align		4
        /*0000*/ 	.byte	0x04, 0x2f
        /*0002*/ 	.short	(.L_1 - .L_0)
	.align		4
.L_0:
        /*0004*/ 	.word	index@(_Z27firstAddGlobalLoadReductionPiS_i)
        /*0008*/ 	.word	0x0000000e


	//----- nvinfo : EIATTR_FRAME_SIZE
	.align		4
.L_1:
        /*000c*/ 	.byte	0x04, 0x11
        /*000e*/ 	.short	(.L_3 - .L_2)
	.align		4
.L_2:
        /*0010*/ 	.word	index@(_Z27firstAddGlobalLoadReductionPiS_i)
        /*0014*/ 	.word	0x00000000


	//----- nvinfo : EIATTR_MIN_STACK_SIZE
	.align		4
.L_3:
        /*0018*/ 	.byte	0x04, 0x12
        /*001a*/ 	.short	(.L_5 - .L_4)
	.align		4
.L_4:
        /*001c*/ 	.word	index@(_Z27firstAddGlobalLoadReductionPiS_i)
        /*0020*/ 	.word	0x00000000
.L_5:


//--------------------- .nv.compat                --------------------------
	.section	.nv.compat,"",@"SHT_CUDA_COMPAT_INFO"
	.align	4
        /*0000*/ 	.byte	0x02, 0x09, 0x00, 0x00, 0x02, 0x02, 0x01, 0x00, 0x02, 0x05, 0x05, 0x00, 0x03, 0x07, 0x01, 0x01
        /*0010*/ 	.byte	0x02, 0x03, 0x00, 0x00, 0x02, 0x06, 0x01, 0x00, 0x04, 0x0b, 0x08, 0x00, 0x09, 0x00, 0x00, 0x00
        /*0020*/ 	.byte	0x00, 0x00, 0x00, 0x00


//--------------------- .nv.info._Z27firstAddGlobalLoadReductionPiS_i --------------------------
	.section	.nv.info._Z27firstAddGlobalLoadReductionPiS_i,"",@"SHT_CUDA_INFO"
	.sectionflags	@""
	.align	4


	//----- nvinfo : EIATTR_CUDA_API_VERSION
	.align		4
        /*0000*/ 	.byte	0x04, 0x37
        /*0002*/ 	.short	(.L_7 - .L_6)
.L_6:
        /*0004*/ 	.word	0x00000082


	//----- nvinfo : EIATTR_KPARAM_INFO
	.align		4
.L_7:
        /*0008*/ 	.byte	0x04, 0x17
        /*000a*/ 	.short	(.L_9 - .L_8)
.L_8:
        /*000c*/ 	.word	0x00000000
        /*0010*/ 	.short	0x0002
        /*0012*/ 	.short	0x0010
        /*0014*/ 	.byte	0x00, 0xf0, 0x11, 0x00


	//----- nvinfo : EIATTR_KPARAM_INFO
	.align		4
.L_9:
        /*0018*/ 	.byte	0x04, 0x17
        /*001a*/ 	.short	(.L_11 - .L_10)
.L_10:
        /*001c*/ 	.word	0x00000000
        /*0020*/ 	.short	0x0001
        /*0022*/ 	.short	0x0008
        /*0024*/ 	.byte	0x00, 0xf5, 0x21, 0x00


	//----- nvinfo : EIATTR_KPARAM_INFO
	.align		4
.L_11:
        /*0028*/ 	.byte	0x04, 0x17
        /*002a*/ 	.short	(.L_13 - .L_12)
.L_12:
        /*002c*/ 	.word	0x00000000
        /*0030*/ 	.short	0x0000
        /*0032*/ 	.short	0x0000
        /*0034*/ 	.byte	0x00, 0xf5, 0x21, 0x00


	//----- nvinfo : EIATTR_SPARSE_MMA_MASK
	.align		4
.L_13:
        /*0038*/ 	.byte	0x03, 0x50
        /*003a*/ 	.short	0x0000


	//----- nvinfo : EIATTR_MAXREG_COUNT
	.align		4
        /*003c*/ 	.byte	0x03, 0x1b
        /*003e*/ 	.short	0x00ff


	//----- nvinfo : EIATTR_NUM_BARRIERS
	.align		4
        /*0040*/ 	.byte	0x02, 0x4c
        /*0042*/ 	.byte	0x01
	.zero		1


	//----- nvinfo : EIATTR_MERCURY_ISA_VERSION
	.align		4
        /*0044*/ 	.byte	0x03, 0x5f
        /*0046*/ 	.short	0x0101


	//----- nvinfo : EIATTR_VRC_CTA_INIT_COUNT
	.align		4
        /*0048*/ 	.byte	0x02, 0x4a
	.zero		1
	.zero		1


	//----- nvinfo : EIATTR_EXIT_INSTR_OFFSETS
	.align		4
        /*004c*/ 	.byte	0x04, 0x1c
        /*004e*/ 	.short	(.L_15 - .L_14)


	//   ....[0]....
.L_14:
        /*0050*/ 	.word	0x00000280


	//   ....[1]....
        /*0054*/ 	.word	0x000002f0


	//----- nvinfo : EIATTR_CBANK_PARAM_SIZE
	.align		4
.L_15:
        /*0058*/ 	.byte	0x03, 0x19
        /*005a*/ 	.short	0x0014


	//----- nvinfo : EIATTR_PARAM_CBANK
	.align		4
        /*005c*/ 	.byte	0x04, 0x0a
        /*005e*/ 	.short	(.L_17 - .L_16)
	.align		4
.L_16:
        /*0060*/ 	.word	index@(.nv.constant0._Z27firstAddGlobalLoadReductionPiS_i)
        /*0064*/ 	.short	0x0380
        /*0066*/ 	.short	0x0014


	//----- nvinfo : EIATTR_SW_WAR
	.align		4
.L_17:
        /*0068*/ 	.byte	0x04, 0x36
        /*006a*/ 	.short	(.L_19 - .L_18)
.L_18:
        /*006c*/ 	.word	0x00000008
.L_19:


//--------------------- .nv.callgraph             --------------------------
	.section	.nv.callgraph,"",@"SHT_CUDA_CALLGRAPH"
	.align	4
	.sectionentsize	8
	.align		4
        /*0000*/ 	.word	0x00000000
	.align		4
        /*0004*/ 	.word	0xffffffff
	.align		4
        /*0008*/ 	.word	0x00000000
	.align		4
        /*000c*/ 	.word	0xfffffffe
	.align		4
        /*0010*/ 	.word	0x00000000
	.align		4
        /*0014*/ 	.word	0xfffffffd
	.align		4
        /*0018*/ 	.word	0x00000000
	.align		4
        /*001c*/ 	.word	0xfffffffc


//--------------------- .text._Z27firstAddGlobalLoadReductionPiS_i --------------------------
	.section	.text._Z27firstAddGlobalLoadReductionPiS_i,"ax",@progbits
	.align	128
        .global         _Z27firstAddGlobalLoadReductionPiS_i
        .type           _Z27firstAddGlobalLoadReductionPiS_i,@function
        .size           _Z27firstAddGlobalLoadReductionPiS_i,(.L_x_3 - _Z27firstAddGlobalLoadReductionPiS_i)
        .other          _Z27firstAddGlobalLoadReductionPiS_i,@"STO_CUDA_ENTRY STV_DEFAULT"
_Z27firstAddGlobalLoadReductionPiS_i:
.text._Z27firstAddGlobalLoadReductionPiS_i:
[----:B------:R-:W-:Y:S01]  /*0000*/  LDC R1, c[0x0][0x37c] ;  /* 0x0000df00ff017b82 */ /* 0x000fe20000000800 */
[----:B------:R-:W0:Y:S07]  /*0010*/  S2R R9, SR_TID.X ;  /* 0x0000000000097919 */ /* 0x000e2e0000002100 */
[----:B------:R-:W1:Y:S01]  /*0020*/  S2UR UR4, SR_CTAID.X ;  /* 0x00000000000479c3 */ /* 0x000e620000002500 */
[----:B------:R-:W2:Y:S01]  /*0030*/  LDCU UR5, c[0x0][0x390] ;  /* 0x00007200ff0577ac */ /* 0x000ea20008000800 */
[----:B------:R-:W3:Y:S06]  /*0040*/  LDCU.64 UR6, c[0x0][0x358] ;  /* 0x00006b00ff0677ac */ /* 0x000eec0008000a00 */
[----:B------:R-:W1:Y:S02]  /*0050*/  LDC R6, c[0x0][0x360] ;  /* 0x0000d800ff067b82 */ /* 0x000e640000000800 */
[----:B-1----:R-:W-:-:S04]  /*0060*/  IMAD R0, R6, UR4, RZ ;  /* 0x0000000406007c24 */ /* 0x002fc8000f8e02ff */
[----:B0-----:R-:W-:Y:S02]  /*0070*/  IMAD R7, R0, 0x2, R9 ;  /* 0x0000000200077824 */ /* 0x001fe400078e0209 */
[----:B------:R-:W-:Y:S02]  /*0080*/  HFMA2 R0, -RZ, RZ, 0, 0 ;  /* 0x00000000ff007431 */ /* 0x000fe400000001ff */
[C---:B------:R-:W-:Y:S01]  /*0090*/  IMAD.IADD R11, R7.reuse, 0x1, R6 ;  /* 0x00000001070b7824 */ /* 0x040fe200078e0206 */
[----:B--2---:R-:W-:-:S04]  /*00a0*/  ISETP.GE.AND P0, PT, R7, UR5, PT ;  /* 0x0000000507007c0c */ /* 0x004fc8000bf06270 */
[----:B------:R-:W-:-:S09]  /*00b0*/  ISETP.GE.U32.AND P1, PT, R11, UR5, PT ;  /* 0x000000050b007c0c */ /* 0x000fd2000bf26070 */
[----:B------:R-:W0:Y:S08]  /*00c0*/  @!P0 LDC.64 R2, c[0x0][0x380] ;  /* 0x0000e000ff028b82 */ /* 0x000e300000000a00 */
[----:B------:R-:W1:Y:S01]  /*00d0*/  @!P1 LDC.64 R4, c[0x0][0x380] ;  /* 0x0000e000ff049b82 */ /* 0x000e620000000a00 */
[----:B0-----:R-:W-:-:S04]  /*00e0*/  @!P0 IMAD.WIDE R2, R7, 0x4, R2 ;  /* 0x0000000407028825 */ /* 0x001fc800078e0202 */
[----:B------:R-:W-:Y:S01]  /*00f0*/  IMAD.MOV.U32 R7, RZ, RZ, RZ ;  /* 0x000000ffff077224 */ /* 0x000fe200078e00ff */
[----:B---3--:R-:W2:Y:S01]  /*0100*/  @!P0 LDG.E R0, desc[UR6][R2.64] ;  /* 0x0000000602008981 */ /* 0x008ea2000c1e1900 */
[----:B-1----:R-:W-:-:S05]  /*0110*/  @!P1 IMAD.WIDE.U32 R4, R11, 0x4, R4 ;  /* 0x000000040b049825 */ /* 0x002fca00078e0004 */
[----:B------:R-:W2:Y:S01]  /*0120*/  @!P1 LDG.E R7, desc[UR6][R4.64] ;  /* 0x0000000604079981 */ /* 0x000ea2000c1e1900 */
[----:B------:R-:W0:Y:S01]  /*0130*/  S2UR UR5, SR_CgaCtaId ;  /* 0x00000000000579c3 */ /* 0x000e220000008800 */
[----:B------:R-:W-:Y:S01]  /*0140*/  UMOV UR4, 0x400 ;  /* 0x0000040000047882 */ /* 0x000fe20000000000 */
[----:B------:R-:W-:Y:S02]  /*0150*/  ISETP.GE.U32.AND P1, PT, R6, 0x2, PT ;  /* 0x000000020600780c */ /* 0x000fe40003f26070 */
[----:B------:R-:W-:Y:S01]  /*0160*/  ISETP.NE.AND P0, PT, R9, RZ, PT ;  /* 0x000000ff0900720c */ /* 0x000fe20003f05270 */
[----:B0-----:R-:W-:Y:S01]  /*0170*/  ULEA UR4, UR5, UR4, 0x18 ;  /* 0x0000000405047291 */ /* 0x001fe2000f8ec0ff */
[----:B--2---:R-:W-:-:S05]  /*0180*/  IMAD.IADD R0, R7, 0x1, R0 ;  /* 0x0000000107007824 */ /* 0x004fca00078e0200 */
[----:B------:R-:W-:-:S05]  /*0190*/  LEA R7, R9, UR4, 0x2 ;  /* 0x0000000409077c11 */ /* 0x000fca000f8e10ff */
[----:B------:R0:W-:Y:S01]  /*01a0*/  STS [R7], R0 ;  /* 0x0000000007007388 */ /* 0x0001e20000000800 */
[----:B------:R-:W-:Y:S06]  /*01b0*/  BAR.SYNC.DEFER_BLOCKING 0x0 ;  /* 0x0000000000007b1d */ /* 0x000fec0000010000 */
[----:B------:R-:W-:Y:S05]  /*01c0*/  @!P1 BRA `(.L_x_0) ;  /* 0x00000000002c9947 */ /* 0x000fea0003800000 */
.L_x_1:
[----:B------:R-:W-:-:S04]  /*01d0*/  SHF.R.U32.HI R4, RZ, 0x1, R6 ;  /* 0x00000001ff047819 */ /* 0x000fc80000011606 */
[----:B------:R-:W-:-:S13]  /*01e0*/  ISETP.GE.U32.AND P1, PT, R9, R4, PT ;  /* 0x000000040900720c */ /* 0x000fda0003f26070 */
[----:B0-----:R-:W-:Y:S01]  /*01f0*/  @!P1 LEA R0, R4, R7, 0x2 ;  /* 0x0000000704009211 */ /* 0x001fe200078e10ff */
[----:B------:R-:W-:Y:S05]  /*0200*/  @!P1 LDS R3, [R7] ;  /* 0x0000000007039984 */ /* 0x000fea0000000800 */
[----:B------:R-:W0:Y:S02]  /*0210*/  @!P1 LDS R0, [R0] ;  /* 0x0000000000009984 */ /* 0x000e240000000800 */
[----:B0-----:R-:W-:-:S05]  /*0220*/  @!P1 IMAD.IADD R2, R0, 0x1, R3 ;  /* 0x0000000100029824 */ /* 0x001fca00078e0203 */
[----:B------:R1:W-:Y:S01]  /*0230*/  @!P1 STS [R7], R2 ;  /* 0x0000000207009388 */ /* 0x0003e20000000800 */
[----:B------:R-:W-:Y:S01]  /*0240*/  BAR.SYNC.DEFER_BLOCKING 0x0 ;  /* 0x0000000000007b1d */ /* 0x000fe20000010000 */
[----:B------:R-:W-:Y:S02]  /*0250*/  ISETP.GT.U32.AND P1, PT, R6, 0x3, PT ;  /* 0x000000030600780c */ /* 0x000fe40003f24070 */
[----:B------:R-:W-:-:S11]  /*0260*/  MOV R6, R4 ;  /* 0x0000000400067202 */ /* 0x000fd60000000f00 */
[----:B-1----:R-:W-:Y:S05]  /*0270*/  @P1 BRA `(.L_x_1) ;  /* 0xfffffffc00d41947 */ /* 0x002fea000383ffff */
.L_x_0:
[----:B------:R-:W-:Y:S05]  /*0280*/  @P0 EXIT ;  /* 0x000000000000094d */ /* 0x000fea0003800000 */
[----:B------:R-:W1:Y:S01]  /*0290*/  S2UR UR5, SR_CgaCtaId ;  /* 0x00000000000579c3 */ /* 0x000e620000008800 */
[----:B------:R-:W-:-:S07]  /*02a0*/  UMOV UR4, 0x400 ;  /* 0x0000040000047882 */ /* 0x000fce0000000000 */
[----:B------:R-:W2:Y:S01]  /*02b0*/  LDC.64 R2, c[0x0][0x388] ;  /* 0x0000e200ff027b82 */ /* 0x000ea20000000a00 */
[----:B-1----:R-:W-:-:S09]  /*02c0*/  ULEA UR4, UR5, UR4, 0x18 ;  /* 0x0000000405047291 */ /* 0x002fd2000f8ec0ff */
[----:B------:R-:W2:Y:S04]  /*02d0*/  LDS R5, [UR4] ;  /* 0x00000004ff057984 */ /* 0x000ea80008000800 */
[----:B--2---:R-:W-:Y:S01]  /*02e0*/  REDG.E.ADD.STRONG.GPU desc[UR6][R2.64], R5 ;  /* 0x000000050200798e */ /* 0x004fe2000c12e106 */
[----:B------:R-:W-:Y:S05]  /*02f0*/  EXIT ;  /* 0x000000000000794d */ /* 0x000fea0003800000 */
.L_x_2:
[----:B------:R-:W-:-:S00]  /*0300*/  BRA `(.L_x_2) ;  /* 0xfffffffc00fc7947 */ /* 0x000fc0000383ffff */
[----:B------:R-:W-:-:S00]  /*0310*/  NOP ;  /* 0x0000000000007918 */ /* 0x000fc00000000000 */
        /* <DEDUP_REMOVED lines=14> */
.L_x_3:


//--------------------- .nv.shared._Z27firstAddGlobalLoadReductionPiS_i --------------------------
	.section	.nv.shared._Z27firstAddGlobalLoadReductionPiS_i,"aw",@nobits
	.sectionflags	@""
	.align	16
	.zero		1024


//--------------------- .nv.shared.reserved.0     --------------------------
	.section	.nv.shared.reserved.0,"aw",@nobits
	.weak		__nv_reservedSMEM_offset_0_alias
	.size		__nv_reservedSMEM_offset_0_alias, 0, 64
	.other		__nv_reservedSMEM_offset_0_alias,@"STO_CUDA_RESERVED_SHARED STV_DEFAULT"
__nv_reservedSMEM_offset_0_alias:
	.zero		0
	.zero		64


//--------------------- .nv.constant0._Z27firstAddGlobalLoadReductionPiS_i --------------------------
	.section	.nv.constant0._Z27firstAddGlobalLoadReductionPiS_i,"a",@progbits
	.sectionflags	@""
	.align	4
.nv.constant0._Z27firstAddGlobalLoadReductionPiS_i:
	.zero		916


//--------------------- SYMBOLS --------------------------

	.type		.nv.reservedSmem.offset0,@object
	.size		.nv.reservedSmem.offset0,0x4
	.type		.nv.reservedSmem.cap,@object
	.size		.nv.reservedSmem.cap,0x4
